//
// Generated by NVIDIA NVVM Compiler
//
// Compiler Build ID: CL-36424714
// Cuda compilation tools, release 13.0, V13.0.88
// Based on NVVM 20.0.0
//

.version 9.0
.target sm_100
.address_size 64

	// .globl	_Z8exchangePiiii

.visible .entry _Z8exchangePiiii(
	.param .u64 .ptr .align 1 _Z8exchangePiiii_param_0,
	.param .u32 _Z8exchangePiiii_param_1,
	.param .u32 _Z8exchangePiiii_param_2,
	.param .u32 _Z8exchangePiiii_param_3
)
{
	.reg .pred 	%p<5>;
	.reg .b32 	%r<13>;
	.reg .b64 	%rd<11>;

	ld.param.u64 	%rd6, [_Z8exchangePiiii_param_0];
	ld.param.u32 	%r8, [_Z8exchangePiiii_param_2];
	ld.param.u32 	%r7, [_Z8exchangePiiii_param_3];
	cvta.to.global.u64 	%rd1, %rd6;
	mov.u32 	%r9, %ctaid.x;
	mov.u32 	%r10, %ntid.x;
	mov.u32 	%r11, %tid.x;
	mad.lo.s32 	%r1, %r9, %r10, %r11;
	xor.b32  	%r2, %r8, %r1;
	setp.le.s32 	%p1, %r2, %r1;
	@%p1 bra 	$L__BB0_6;
	and.b32  	%r12, %r7, %r1;
	setp.ne.s32 	%p2, %r12, 0;
	@%p2 bra 	$L__BB0_4;
	mul.wide.s32 	%rd9, %r1, 4;
	add.s64 	%rd2, %rd1, %rd9;
	ld.global.u32 	%r3, [%rd2];
	mul.wide.s32 	%rd10, %r2, 4;
	add.s64 	%rd3, %rd1, %rd10;
	ld.global.u32 	%r4, [%rd3];
	setp.le.s32 	%p4, %r3, %r4;
	@%p4 bra 	$L__BB0_6;
	st.global.u32 	[%rd2], %r4;
	st.global.u32 	[%rd3], %r3;
	bra.uni 	$L__BB0_6;
$L__BB0_4:
	mul.wide.s32 	%rd7, %r1, 4;
	add.s64 	%rd4, %rd1, %rd7;
	ld.global.u32 	%r5, [%rd4];
	mul.wide.s32 	%rd8, %r2, 4;
	add.s64 	%rd5, %rd1, %rd8;
	ld.global.u32 	%r6, [%rd5];
	setp.ge.s32 	%p3, %r5, %r6;
	@%p3 bra 	$L__BB0_6;
	st.global.u32 	[%rd4], %r6;
	st.global.u32 	[%rd5], %r5;
$L__BB0_6:
	ret;

}
	// .globl	_Z22initialExchangeLocallyPi
.visible .entry _Z22initialExchangeLocallyPi(
	.param .u64 .ptr .align 1 _Z22initialExchangeLocallyPi_param_0
)
{
	.reg .pred 	%p<10>;
	.reg .b32 	%r<25>;
	.reg .b64 	%rd<9>;

	ld.param.u64 	%rd5, [_Z22initialExchangeLocallyPi_param_0];
	cvta.to.global.u64 	%rd1, %rd5;
	mov.u32 	%r16, %ctaid.x;
	mov.u32 	%r17, %ntid.x;
	mov.u32 	%r18, %tid.x;
	mul.lo.s32 	%r19, %r17, %r16;
	shl.b32 	%r20, %r19, 1;
	add.s32 	%r1, %r20, %r18;
	add.s32 	%r2, %r1, %r17;
	mov.b32 	%r22, 2;
$L__BB1_1:
	shr.s32 	%r23, %r22, 1;
	setp.lt.s32 	%p1, %r23, 1;
	@%p1 bra 	$L__BB1_12;
$L__BB1_2:
	setp.gt.s32 	%p2, %r1, %r2;
	@%p2 bra 	$L__BB1_11;
	mov.u32 	%r24, %r1;
$L__BB1_4:
	xor.b32  	%r7, %r24, %r23;
	setp.le.s32 	%p3, %r7, %r24;
	@%p3 bra 	$L__BB1_10;
	mul.wide.s32 	%rd6, %r24, 4;
	add.s64 	%rd2, %rd1, %rd6;
	and.b32  	%r21, %r24, %r22;
	setp.ne.s32 	%p4, %r21, 0;
	@%p4 bra 	$L__BB1_8;
	ld.global.u32 	%r8, [%rd2];
	mul.wide.s32 	%rd8, %r7, 4;
	add.s64 	%rd3, %rd1, %rd8;
	ld.global.u32 	%r9, [%rd3];
	setp.le.s32 	%p6, %r8, %r9;
	@%p6 bra 	$L__BB1_10;
	st.global.u32 	[%rd2], %r9;
	st.global.u32 	[%rd3], %r8;
	bra.uni 	$L__BB1_10;
$L__BB1_8:
	ld.global.u32 	%r10, [%rd2];
	mul.wide.s32 	%rd7, %r7, 4;
	add.s64 	%rd4, %rd1, %rd7;
	ld.global.u32 	%r11, [%rd4];
	setp.ge.s32 	%p5, %r10, %r11;
	@%p5 bra 	$L__BB1_10;
	st.global.u32 	[%rd2], %r11;
	st.global.u32 	[%rd4], %r10;
$L__BB1_10:
	add.s32 	%r24, %r24, 1024;
	setp.le.s32 	%p7, %r24, %r2;
	@%p7 bra 	$L__BB1_4;
$L__BB1_11:
	bar.sync 	0;
	shr.u32 	%r13, %r23, 1;
	setp.gt.u32 	%p8, %r23, 1;
	mov.u32 	%r23, %r13;
	@%p8 bra 	$L__BB1_2;
$L__BB1_12:
	shl.b32 	%r22, %r22, 1;
	setp.lt.s32 	%p9, %r22, 2049;
	@%p9 bra 	$L__BB1_1;
	ret;

}
	// .globl	_Z15exchangeLocallyPii
.visible .entry _Z15exchangeLocallyPii(
	.param .u64 .ptr .align 1 _Z15exchangeLocallyPii_param_0,
	.param .u32 _Z15exchangeLocallyPii_param_1
)
{
	.reg .pred 	%p<8>;
	.reg .b32 	%r<22>;
	.reg .b64 	%rd<11>;

	ld.param.u64 	%rd6, [_Z15exchangeLocallyPii_param_0];
	ld.param.u32 	%r12, [_Z15exchangeLocallyPii_param_1];
	cvta.to.global.u64 	%rd1, %rd6;
	mov.u32 	%r14, %ctaid.x;
	mov.u32 	%r15, %ntid.x;
	mov.u32 	%r16, %tid.x;
	mul.lo.s32 	%r17, %r15, %r14;
	shl.b32 	%r18, %r17, 1;
	add.s32 	%r1, %r18, %r16;
	add.s32 	%r2, %r1, %r15;
	mov.b32 	%r20, 1024;
$L__BB2_1:
	setp.gt.s32 	%p1, %r1, %r2;
	@%p1 bra 	$L__BB2_10;
	mov.u32 	%r21, %r1;
$L__BB2_3:
	xor.b32  	%r5, %r21, %r20;
	setp.le.s32 	%p2, %r5, %r21;
	@%p2 bra 	$L__BB2_9;
	and.b32  	%r19, %r21, %r12;
	setp.ne.s32 	%p3, %r19, 0;
	@%p3 bra 	$L__BB2_7;
	mul.wide.s32 	%rd9, %r21, 4;
	add.s64 	%rd2, %rd1, %rd9;
	ld.global.u32 	%r6, [%rd2];
	mul.wide.s32 	%rd10, %r5, 4;
	add.s64 	%rd3, %rd1, %rd10;
	ld.global.u32 	%r7, [%rd3];
	setp.le.s32 	%p5, %r6, %r7;
	@%p5 bra 	$L__BB2_9;
	st.global.u32 	[%rd2], %r7;
	st.global.u32 	[%rd3], %r6;
	bra.uni 	$L__BB2_9;
$L__BB2_7:
	mul.wide.s32 	%rd7, %r21, 4;
	add.s64 	%rd4, %rd1, %rd7;
	ld.global.u32 	%r8, [%rd4];
	mul.wide.s32 	%rd8, %r5, 4;
	add.s64 	%rd5, %rd1, %rd8;
	ld.global.u32 	%r9, [%rd5];
	setp.ge.s32 	%p4, %r8, %r9;
	@%p4 bra 	$L__BB2_9;
	st.global.u32 	[%rd4], %r9;
	st.global.u32 	[%rd5], %r8;
$L__BB2_9:
	add.s32 	%r21, %r21, 1024;
	setp.le.s32 	%p6, %r21, %r2;
	@%p6 bra 	$L__BB2_3;
$L__BB2_10:
	bar.sync 	0;
	shr.u32 	%r11, %r20, 1;
	setp.gt.u32 	%p7, %r20, 1;
	mov.u32 	%r20, %r11;
	@%p7 bra 	$L__BB2_1;
	ret;

}


// ===== COMPILED SASS (sm_100) =====

	.target	sm_100

	.elftype	@"ET_EXEC"


//--------------------- .note.nv.tkinfo           --------------------------
	.section	.note.nv.tkinfo,"",@"SHT_NOTE"
	.sectionflags	@"SHF_NOTE_NV_TKINFO"
	.tkinfo
        /*0018*/ 	.word	0x00000002
        /*0030*/ 	.string	""
        /*0030*/ 	.string	"ptxas"
        /*0030*/ 	.string	"Cuda compilation tools, release 13.0, V13.0.88"
        /*0030*/ 	.string	"Build cuda_13.0.r13.0/compiler.36424714_0"
        /*0030*/ 	.string	"-arch sm_100 -m 64 "



//--------------------- .note.nv.cuinfo           --------------------------
	.section	.note.nv.cuinfo,"",@"SHT_NOTE"
	.sectionflags	@"SHF_NOTE_NV_CUINFO"
        /*0018*/ 	.short	0x0002
        /*001a*/ 	.short	0x0064
        /*001c*/ 	.short	0x0082
	.zero		2


//--------------------- .nv.info                  --------------------------
	.section	.nv.info,"",@"SHT_CUDA_INFO"
	.align	4


	//----- nvinfo : EIATTR_REGCOUNT
	.align		4
        /*0000*/ 	.byte	0x04, 0x2f
        /*0002*/ 	.short	(.L_1 - .L_0)
	.align		4
.L_0:
        /*0004*/ 	.word	index@(_Z8exchangePiiii)
        /*0008*/ 	.word	0x0000000c


	//----- nvinfo : EIATTR_FRAME_SIZE
	.align		4
.L_1:
        /*000c*/ 	.byte	0x04, 0x11
        /*000e*/ 	.short	(.L_3 - .L_2)
	.align		4
.L_2:
        /*0010*/ 	.word	index@(_Z8exchangePiiii)
        /*0014*/ 	.word	0x00000000


	//----- nvinfo : EIATTR_REGCOUNT
	.align		4
.L_3:
        /*0018*/ 	.byte	0x04, 0x2f
        /*001a*/ 	.short	(.L_5 - .L_4)
	.align		4
.L_4:
        /*001c*/ 	.word	index@(_Z22initialExchangeLocallyPi)
        /*0020*/ 	.word	0x0000000e


	//----- nvinfo : EIATTR_FRAME_SIZE
	.align		4
.L_5:
        /*0024*/ 	.byte	0x04, 0x11
        /*0026*/ 	.short	(.L_7 - .L_6)
	.align		4
.L_6:
        /*0028*/ 	.word	index@(_Z22initialExchangeLocallyPi)
        /*002c*/ 	.word	0x00000000


	//----- nvinfo : EIATTR_REGCOUNT
	.align		4
.L_7:
        /*0030*/ 	.byte	0x04, 0x2f
        /*0032*/ 	.short	(.L_9 - .L_8)
	.align		4
.L_8:
        /*0034*/ 	.word	index@(_Z15exchangeLocallyPii)
        /*0038*/ 	.word	0x00000010


	//----- nvinfo : EIATTR_FRAME_SIZE
	.align		4
.L_9:
        /*003c*/ 	.byte	0x04, 0x11
        /*003e*/ 	.short	(.L_11 - .L_10)
	.align		4
.L_10:
        /*0040*/ 	.word	index@(_Z15exchangeLocallyPii)
        /*0044*/ 	.word	0x00000000


	//----- nvinfo : EIATTR_MIN_STACK_SIZE
	.align		4
.L_11:
        /*0048*/ 	.byte	0x04, 0x12
        /*004a*/ 	.short	(.L_13 - .L_12)
	.align		4
.L_12:
        /*004c*/ 	.word	index@(_Z15exchangeLocallyPii)
        /*0050*/ 	.word	0x00000000


	//----- nvinfo : EIATTR_MIN_STACK_SIZE
	.align		4
.L_13:
        /*0054*/ 	.byte	0x04, 0x12
        /*0056*/ 	.short	(.L_15 - .L_14)
	.align		4
.L_14:
        /*0058*/ 	.word	index@(_Z22initialExchangeLocallyPi)
        /*005c*/ 	.word	0x00000000


	//----- nvinfo : EIATTR_MIN_STACK_SIZE
	.align		4
.L_15:
        /*0060*/ 	.byte	0x04, 0x12
        /*0062*/ 	.short	(.L_17 - .L_16)
	.align		4
.L_16:
        /*0064*/ 	.word	index@(_Z8exchangePiiii)
        /*0068*/ 	.word	0x00000000
.L_17:


//--------------------- .nv.compat                --------------------------
	.section	.nv.compat,"",@"SHT_CUDA_COMPAT_INFO"
	.align	4
        /*0000*/ 	.byte	0x02, 0x09, 0x00, 0x00, 0x02, 0x02, 0x01, 0x00, 0x02, 0x05, 0x05, 0x00, 0x03, 0x07, 0x01, 0x01
        /*0010*/ 	.byte	0x02, 0x03, 0x00, 0x00, 0x02, 0x06, 0x01, 0x00, 0x04, 0x0b, 0x08, 0x00, 0x09, 0x00, 0x00, 0x00
        /*0020*/ 	.byte	0x00, 0x00, 0x00, 0x00


//--------------------- .nv.info._Z15exchangeLocallyPii --------------------------
	.section	.nv.info._Z15exchangeLocallyPii,"",@"SHT_CUDA_INFO"
	.sectionflags	@""
	.align	4


	//----- nvinfo : EIATTR_CUDA_API_VERSION
	.align		4
        /*0000*/ 	.byte	0x04, 0x37
        /*0002*/ 	.short	(.L_19 - .L_18)
.L_18:
        /*0004*/ 	.word	0x00000082


	//----- nvinfo : EIATTR_KPARAM_INFO
	.align		4
.L_19:
        /*0008*/ 	.byte	0x04, 0x17
        /*000a*/ 	.short	(.L_21 - .L_20)
.L_20:
        /*000c*/ 	.word	0x00000000
        /*0010*/ 	.short	0x0001
        /*0012*/ 	.short	0x0008
        /*0014*/ 	.byte	0x00, 0xf0, 0x11, 0x00


	//----- nvinfo : EIATTR_KPARAM_INFO
	.align		4
.L_21:
        /*0018*/ 	.byte	0x04, 0x17
        /*001a*/ 	.short	(.L_23 - .L_22)
.L_22:
        /*001c*/ 	.word	0x00000000
        /*0020*/ 	.short	0x0000
        /*0022*/ 	.short	0x0000
        /*0024*/ 	.byte	0x00, 0xf5, 0x21, 0x00


	//----- nvinfo : EIATTR_SPARSE_MMA_MASK
	.align		4
.L_23:
        /*0028*/ 	.byte	0x03, 0x50
        /*002a*/ 	.short	0x0000


	//----- nvinfo : EIATTR_MAXREG_COUNT
	.align		4
        /*002c*/ 	.byte	0x03, 0x1b
        /*002e*/ 	.short	0x00ff


	//----- nvinfo : EIATTR_NUM_BARRIERS
	.align		4
        /*0030*/ 	.byte	0x02, 0x4c
        /*0032*/ 	.byte	0x01
	.zero		1


	//----- nvinfo : EIATTR_MERCURY_ISA_VERSION
	.align		4
        /*0034*/ 	.byte	0x03, 0x5f
        /*0036*/ 	.short	0x0101


	//----- nvinfo : EIATTR_VRC_CTA_INIT_COUNT
	.align		4
        /*0038*/ 	.byte	0x02, 0x4a
	.zero		1
	.zero		1


	//----- nvinfo : EIATTR_EXIT_INSTR_OFFSETS
	.align		4
        /*003c*/ 	.byte	0x04, 0x1c
        /*003e*/ 	.short	(.L_25 - .L_24)


	//   ....[0]....
.L_24:
        /*0040*/ 	.word	0x000002f0


	//----- nvinfo : EIATTR_CRS_STACK_SIZE
	.align		4
.L_25:
        /*0044*/ 	.byte	0x04, 0x1e
        /*0046*/ 	.short	(.L_27 - .L_26)
.L_26:
        /*0048*/ 	.word	0x00000000


	//----- nvinfo : EIATTR_CBANK_PARAM_SIZE
	.align		4
.L_27:
        /*004c*/ 	.byte	0x03, 0x19
        /*004e*/ 	.short	0x000c


	//----- nvinfo : EIATTR_PARAM_CBANK
	.align		4
        /*0050*/ 	.byte	0x04, 0x0a
        /*0052*/ 	.short	(.L_29 - .L_28)
	.align		4
.L_28:
        /*0054*/ 	.word	index@(.nv.constant0._Z15exchangeLocallyPii)
        /*0058*/ 	.short	0x0380
        /*005a*/ 	.short	0x000c


	//----- nvinfo : EIATTR_SW_WAR
	.align		4
.L_29:
        /*005c*/ 	.byte	0x04, 0x36
        /*005e*/ 	.short	(.L_31 - .L_30)
.L_30:
        /*0060*/ 	.word	0x00000008
.L_31:


//--------------------- .nv.info._Z22initialExchangeLocallyPi --------------------------
	.section	.nv.info._Z22initialExchangeLocallyPi,"",@"SHT_CUDA_INFO"
	.sectionflags	@""
	.align	4


	//----- nvinfo : EIATTR_CUDA_API_VERSION
	.align		4
        /*0000*/ 	.byte	0x04, 0x37
        /*0002*/ 	.short	(.L_33 - .L_32)
.L_32:
        /*0004*/ 	.word	0x00000082


	//----- nvinfo : EIATTR_KPARAM_INFO
	.align		4
.L_33:
        /*0008*/ 	.byte	0x04, 0x17
        /*000a*/ 	.short	(.L_35 - .L_34)
.L_34:
        /*000c*/ 	.word	0x00000000
        /*0010*/ 	.short	0x0000
        /*0012*/ 	.short	0x0000
        /*0014*/ 	.byte	0x00, 0xf5, 0x21, 0x00


	//----- nvinfo : EIATTR_SPARSE_MMA_MASK
	.align		4
.L_35:
        /*0018*/ 	.byte	0x03, 0x50
        /*001a*/ 	.short	0x0000


	//----- nvinfo : EIATTR_MAXREG_COUNT
	.align		4
        /*001c*/ 	.byte	0x03, 0x1b
        /*001e*/ 	.short	0x00ff


	//----- nvinfo : EIATTR_NUM_BARRIERS
	.align		4
        /*0020*/ 	.byte	0x02, 0x4c
        /*0022*/ 	.byte	0x01
	.zero		1


	//----- nvinfo : EIATTR_MERCURY_ISA_VERSION
	.align		4
        /*0024*/ 	.byte	0x03, 0x5f
        /*0026*/ 	.short	0x0101


	//----- nvinfo : EIATTR_VRC_CTA_INIT_COUNT
	.align		4
        /*0028*/ 	.byte	0x02, 0x4a
	.zero		1
	.zero		1


	//----- nvinfo : EIATTR_EXIT_INSTR_OFFSETS
	.align		4
        /*002c*/ 	.byte	0x04, 0x1c
        /*002e*/ 	.short	(.L_37 - .L_36)


	//   ....[0]....
.L_36:
        /*0030*/ 	.word	0x00000330


	//----- nvinfo : EIATTR_CRS_STACK_SIZE
	.align		4
.L_37:
        /*0034*/ 	.byte	0x04, 0x1e
        /*0036*/ 	.short	(.L_39 - .L_38)
.L_38:
        /*0038*/ 	.word	0x00000000


	//----- nvinfo : EIATTR_CBANK_PARAM_SIZE
	.align		4
.L_39:
        /*003c*/ 	.byte	0x03, 0x19
        /*003e*/ 	.short	0x0008


	//----- nvinfo : EIATTR_PARAM_CBANK
	.align		4
        /*0040*/ 	.byte	0x04, 0x0a
        /*0042*/ 	.short	(.L_41 - .L_40)
	.align		4
.L_40:
        /*0044*/ 	.word	index@(.nv.constant0._Z22initialExchangeLocallyPi)
        /*0048*/ 	.short	0x0380
        /*004a*/ 	.short	0x0008


	//----- nvinfo : EIATTR_SW_WAR
	.align		4
.L_41:
        /*004c*/ 	.byte	0x04, 0x36
        /*004e*/ 	.short	(.L_43 - .L_42)
.L_42:
        /*0050*/ 	.word	0x00000008
.L_43:


//--------------------- .nv.info._Z8exchangePiiii --------------------------
	.section	.nv.info._Z8exchangePiiii,"",@"SHT_CUDA_INFO"
	.sectionflags	@""
	.align	4


	//----- nvinfo : EIATTR_CUDA_API_VERSION
	.align		4
        /*0000*/ 	.byte	0x04, 0x37
        /*0002*/ 	.short	(.L_45 - .L_44)
.L_44:
        /*0004*/ 	.word	0x00000082


	//----- nvinfo : EIATTR_KPARAM_INFO
	.align		4
.L_45:
        /*0008*/ 	.byte	0x04, 0x17
        /*000a*/ 	.short	(.L_47 - .L_46)
.L_46:
        /*000c*/ 	.word	0x00000000
        /*0010*/ 	.short	0x0003
        /*0012*/ 	.short	0x0010
        /*0014*/ 	.byte	0x00, 0xf0, 0x11, 0x00


	//----- nvinfo : EIATTR_KPARAM_INFO
	.align		4
.L_47:
        /*0018*/ 	.byte	0x04, 0x17
        /*001a*/ 	.short	(.L_49 - .L_48)
.L_48:
        /*001c*/ 	.word	0x00000000
        /*0020*/ 	.short	0x0002
        /*0022*/ 	.short	0x000c
        /*0024*/ 	.byte	0x00, 0xf0, 0x11, 0x00


	//----- nvinfo : EIATTR_KPARAM_INFO
	.align		4
.L_49:
        /*0028*/ 	.byte	0x04, 0x17
        /*002a*/ 	.short	(.L_51 - .L_50)
.L_50:
        /*002c*/ 	.word	0x00000000
        /*0030*/ 	.short	0x0001
        /*0032*/ 	.short	0x0008
        /*0034*/ 	.byte	0x00, 0xf0, 0x11, 0x00


	//----- nvinfo : EIATTR_KPARAM_INFO
	.align		4
.L_51:
        /*0038*/ 	.byte	0x04, 0x17
        /*003a*/ 	.short	(.L_53 - .L_52)
.L_52:
        /*003c*/ 	.word	0x00000000
        /*0040*/ 	.short	0x0000
        /*0042*/ 	.short	0x0000
        /*0044*/ 	.byte	0x00, 0xf5, 0x21, 0x00


	//----- nvinfo : EIATTR_SPARSE_MMA_MASK
	.align		4
.L_53:
        /*0048*/ 	.byte	0x03, 0x50
        /*004a*/ 	.short	0x0000


	//----- nvinfo : EIATTR_MAXREG_COUNT
	.align		4
        /*004c*/ 	.byte	0x03, 0x1b
        /*004e*/ 	.short	0x00ff


	//----- nvinfo : EIATTR_MERCURY_ISA_VERSION
	.align		4
        /*0050*/ 	.byte	0x03, 0x5f
        /*0052*/ 	.short	0x0101


	//----- nvinfo : EIATTR_VRC_CTA_INIT_COUNT
	.align		4
        /*0054*/ 	.byte	0x02, 0x4a
	.zero		1
	.zero		1


	//----- nvinfo : EIATTR_EXIT_INSTR_OFFSETS
	.align		4
        /*0058*/ 	.byte	0x04, 0x1c
        /*005a*/ 	.short	(.L_55 - .L_54)


	//   ....[0]....
.L_54:
        /*005c*/ 	.word	0x00000080


	//   ....[1]....
        /*0060*/ 	.word	0x00000130


	//   ....[2]....
        /*0064*/ 	.word	0x00000160


	//   ....[3]....
        /*0068*/ 	.word	0x000001d0


	//   ....[4]....
        /*006c*/ 	.word	0x00000200


	//----- nvinfo : EIATTR_CRS_STACK_SIZE
	.align		4
.L_55:
        /*0070*/ 	.byte	0x04, 0x1e
        /*0072*/ 	.short	(.L_57 - .L_56)
.L_56:
        /*0074*/ 	.word	0x00000000


	//----- nvinfo : EIATTR_CBANK_PARAM_SIZE
	.align		4
.L_57:
        /*0078*/ 	.byte	0x03, 0x19
        /*007a*/ 	.short	0x0014


	//----- nvinfo : EIATTR_PARAM_CBANK
	.align		4
        /*007c*/ 	.byte	0x04, 0x0a
        /*007e*/ 	.short	(.L_59 - .L_58)
	.align		4
.L_58:
        /*0080*/ 	.word	index@(.nv.constant0._Z8exchangePiiii)
        /*0084*/ 	.short	0x0380
        /*0086*/ 	.short	0x0014


	//----- nvinfo : EIATTR_SW_WAR
	.align		4
.L_59:
        /*0088*/ 	.byte	0x04, 0x36
        /*008a*/ 	.short	(.L_61 - .L_60)
.L_60:
        /*008c*/ 	.word	0x00000008
.L_61:


//--------------------- .nv.callgraph             --------------------------
	.section	.nv.callgraph,"",@"SHT_CUDA_CALLGRAPH"
	.align	4
	.sectionentsize	8
	.align		4
        /*0000*/ 	.word	0x00000000
	.align		4
        /*0004*/ 	.word	0xffffffff
	.align		4
        /*0008*/ 	.word	0x00000000
	.align		4
        /*000c*/ 	.word	0xfffffffe
	.align		4
        /*0010*/ 	.word	0x00000000
	.align		4
        /*0014*/ 	.word	0xfffffffd
	.align		4
        /*0018*/ 	.word	0x00000000
	.align		4
        /*001c*/ 	.word	0xfffffffc


//--------------------- .text._Z15exchangeLocallyPii --------------------------
	.section	.text._Z15exchangeLocallyPii,"ax",@progbits
	.align	128
        .global         _Z15exchangeLocallyPii
        .type           _Z15exchangeLocallyPii,@function
        .size           _Z15exchangeLocallyPii,(.L_x_20 - _Z15exchangeLocallyPii)
        .other          _Z15exchangeLocallyPii,@"STO_CUDA_ENTRY STV_DEFAULT"
_Z15exchangeLocallyPii:
.text._Z15exchangeLocallyPii:
[----:B------:R-:W-:Y:S01]  /*0000*/  LDC R1, c[0x0][0x37c] ;  /* 0x0000df00ff017b82 */ /* 0x000fe20000000800 */
[----:B------:R-:W0:Y:S07]  /*0010*/  S2R R3, SR_TID.X ;  /* 0x0000000000037919 */ /* 0x000e2e0000002100 */
[----:B------:R-:W1:Y:S01]  /*0020*/  S2UR UR4, SR_CTAID.X ;  /* 0x00000000000479c3 */ /* 0x000e620000002500 */
[----:B------:R-:W2:Y:S07]  /*0030*/  LDCU.64 UR6, c[0x0][0x358] ;  /* 0x00006b00ff0677ac */ /* 0x000eae0008000a00 */
[----:B------:R-:W1:Y:S02]  /*0040*/  LDC R9, c[0x0][0x360] ;  /* 0x0000d800ff097b82 */ /* 0x000e640000000800 */
[----:B-1----:R-:W-:Y:S01]  /*0050*/  IMAD R0, R9, UR4, RZ ;  /* 0x0000000409007c24 */ /* 0x002fe2000f8e02ff */
[----:B------:R-:W-:-:S03]  /*0060*/  UMOV UR4, 0x400 ;  /* 0x0000040000047882 */ /* 0x000fc60000000000 */
[----:B0-----:R-:W-:-:S04]  /*0070*/  IMAD R0, R0, 0x2, R3 ;  /* 0x0000000200007824 */ /* 0x001fc800078e0203 */
[----:B--2---:R-:W-:-:S07]  /*0080*/  IMAD.IADD R9, R0, 0x1, R9 ;  /* 0x0000000100097824 */ /* 0x004fce00078e0209 */
.L_x_6:
[----:B------:R-:W-:Y:S01]  /*0090*/  ISETP.GT.AND P0, PT, R0, R9, PT ;  /* 0x000000090000720c */ /* 0x000fe20003f04270 */
[----:B------:R-:W0:Y:S01]  /*00a0*/  LDCU UR5, c[0x0][0x388] ;  /* 0x00007100ff0577ac */ /* 0x000e220008000800 */
[----:B------:R-:W-:Y:S11]  /*00b0*/  BSSY.RECONVERGENT B0, `(.L_x_0) ;  /* 0x000001e000007945 */ /* 0x000ff60003800200 */
[----:B-123--:R-:W-:Y:S05]  /*00c0*/  @P0 BRA `(.L_x_1) ;  /* 0x0000000000700947 */ /* 0x00efea0003800000 */
[----:B------:R-:W1:Y:S01]  /*00d0*/  LDC.64 R2, c[0x0][0x380] ;  /* 0x0000e000ff027b82 */ /* 0x000e620000000a00 */
[----:B------:R-:W-:-:S07]  /*00e0*/  MOV R11, R0 ;  /* 0x00000000000b7202 */ /* 0x000fce0000000f00 */
.L_x_5:
[----:B--23--:R-:W-:Y:S01]  /*00f0*/  LOP3.LUT R7, R11, UR4, RZ, 0x3c, !PT ;  /* 0x000000040b077c12 */ /* 0x00cfe2000f8e3cff */
[----:B------:R-:W-:Y:S03]  /*0100*/  BSSY.RECONVERGENT B1, `(.L_x_2) ;  /* 0x0000015000017945 */ /* 0x000fe60003800200 */
[----:B------:R-:W-:-:S13]  /*0110*/  ISETP.GT.AND P0, PT, R7, R11, PT ;  /* 0x0000000b0700720c */ /* 0x000fda0003f04270 */
[----:B------:R-:W-:Y:S05]  /*0120*/  @!P0 BRA `(.L_x_3) ;  /* 0x0000000000488947 */ /* 0x000fea0003800000 */
[----:B0-----:R-:W-:-:S13]  /*0130*/  LOP3.LUT P0, RZ, R11, UR5, RZ, 0xc0, !PT ;  /* 0x000000050bff7c12 */ /* 0x001fda000f80c0ff */
[----:B------:R-:W-:Y:S05]  /*0140*/  @P0 BRA `(.L_x_4) ;  /* 0x0000000000240947 */ /* 0x000fea0003800000 */
[----:B-1----:R-:W-:-:S04]  /*0150*/  IMAD.WIDE R4, R11, 0x4, R2 ;  /* 0x000000040b047825 */ /* 0x002fc800078e0202 */
[----:B------:R-:W-:Y:S01]  /*0160*/  IMAD.WIDE R6, R7, 0x4, R2 ;  /* 0x0000000407067825 */ /* 0x000fe200078e0202 */
[----:B------:R-:W2:Y:S04]  /*0170*/  LDG.E R13, desc[UR6][R4.64] ;  /* 0x00000006040d7981 */ /* 0x000ea8000c1e1900 */
[----:B------:R-:W2:Y:S02]  /*0180*/  LDG.E R8, desc[UR6][R6.64] ;  /* 0x0000000606087981 */ /* 0x000ea4000c1e1900 */
[----:B--2---:R-:W-:-:S13]  /*0190*/  ISETP.GT.AND P0, PT, R13, R8, PT ;  /* 0x000000080d00720c */ /* 0x004fda0003f04270 */
[----:B------:R-:W-:Y:S05]  /*01a0*/  @!P0 BRA `(.L_x_3) ;  /* 0x0000000000288947 */ /* 0x000fea0003800000 */
[----:B------:R3:W-:Y:S04]  /*01b0*/  STG.E desc[UR6][R4.64], R8 ;  /* 0x0000000804007986 */ /* 0x0007e8000c101906 */
[----:B------:R3:W-:Y:S01]  /*01c0*/  STG.E desc[UR6][R6.64], R13 ;  /* 0x0000000d06007986 */ /* 0x0007e2000c101906 */
[----:B------:R-:W-:Y:S05]  /*01d0*/  BRA `(.L_x_3) ;  /* 0x00000000001c7947 */ /* 0x000fea0003800000 */
.L_x_4:
[----:B-1----:R-:W-:-:S04]  /*01e0*/  IMAD.WIDE R6, R7, 0x4, R2 ;  /* 0x0000000407067825 */ /* 0x002fc800078e0202 */
[----:B------:R-:W-:Y:S01]  /*01f0*/  IMAD.WIDE R4, R11, 0x4, R2 ;  /* 0x000000040b047825 */ /* 0x000fe200078e0202 */
[----:B------:R-:W2:Y:S04]  /*0200*/  LDG.E R8, desc[UR6][R6.64] ;  /* 0x0000000606087981 */ /* 0x000ea8000c1e1900 */
[----:B------:R-:W2:Y:S02]  /*0210*/  LDG.E R13, desc[UR6][R4.64] ;  /* 0x00000006040d7981 */ /* 0x000ea4000c1e1900 */
[----:B--2---:R-:W-:-:S13]  /*0220*/  ISETP.GE.AND P0, PT, R13, R8, PT ;  /* 0x000000080d00720c */ /* 0x004fda0003f06270 */
[----:B------:R2:W-:Y:S04]  /*0230*/  @!P0 STG.E desc[UR6][R4.64], R8 ;  /* 0x0000000804008986 */ /* 0x0005e8000c101906 */
[----:B------:R2:W-:Y:S02]  /*0240*/  @!P0 STG.E desc[UR6][R6.64], R13 ;  /* 0x0000000d06008986 */ /* 0x0005e4000c101906 */
.L_x_3:
[----:B0-----:R-:W-:Y:S05]  /*0250*/  BSYNC.RECONVERGENT B1 ;  /* 0x0000000000017941 */ /* 0x001fea0003800200 */
.L_x_2:
[----:B------:R-:W-:-:S05]  /*0260*/  VIADD R11, R11, 0x400 ;  /* 0x000004000b0b7836 */ /* 0x000fca0000000000 */
[----:B------:R-:W-:-:S13]  /*0270*/  ISETP.GT.AND P0, PT, R11, R9, PT ;  /* 0x000000090b00720c */ /* 0x000fda0003f04270 */
[----:B------:R-:W-:Y:S05]  /*0280*/  @!P0 BRA `(.L_x_5) ;  /* 0xfffffffc00988947 */ /* 0x000fea000383ffff */
.L_x_1:
[----:B0-----:R-:W-:Y:S05]  /*0290*/  BSYNC.RECONVERGENT B0 ;  /* 0x0000000000007941 */ /* 0x001fea0003800200 */
.L_x_0:
[----:B------:R-:W-:Y:S01]  /*02a0*/  BAR.SYNC.DEFER_BLOCKING 0x0 ;  /* 0x0000000000007b1d */ /* 0x000fe20000010000 */
[----:B------:R-:W-:Y:S02]  /*02b0*/  UISETP.GT.U32.AND UP0, UPT, UR4, 0x1, UPT ;  /* 0x000000010400788c */ /* 0x000fe4000bf04070 */
[----:B------:R-:W-:-:S07]  /*02c0*/  USHF.R.U32.HI UR5, URZ, 0x1, UR4 ;  /* 0x00000001ff057899 */ /* 0x000fce0008011604 */
[----:B------:R-:W-:Y:S01]  /*02d0*/  UMOV UR4, UR5 ;  /* 0x0000000500047c82 */ /* 0x000fe20008000000 */
[----:B------:R-:W-:Y:S05]  /*02e0*/  BRA.U UP0, `(.L_x_6) ;  /* 0xfffffffd00687547 */ /* 0x000fea000b83ffff */
[----:B------:R-:W-:Y:S05]  /*02f0*/  EXIT ;  /* 0x000000000000794d */ /* 0x000fea0003800000 */
.L_x_7:
[----:B------:R-:W-:-:S00]  /*0300*/  BRA `(.L_x_7) ;  /* 0xfffffffc00fc7947 */ /* 0x000fc0000383ffff */
[----:B------:R-:W-:-:S00]  /*0310*/  NOP ;  /* 0x0000000000007918 */ /* 0x000fc00000000000 */
        /* <DEDUP_REMOVED lines=14> */
.L_x_20:


//--------------------- .text._Z22initialExchangeLocallyPi --------------------------
	.section	.text._Z22initialExchangeLocallyPi,"ax",@progbits
	.align	128
        .global         _Z22initialExchangeLocallyPi
        .type           _Z22initialExchangeLocallyPi,@function
        .size           _Z22initialExchangeLocallyPi,(.L_x_21 - _Z22initialExchangeLocallyPi)
        .other          _Z22initialExchangeLocallyPi,@"STO_CUDA_ENTRY STV_DEFAULT"
_Z22initialExchangeLocallyPi:
.text._Z22initialExchangeLocallyPi:
[----:B------:R-:W-:Y:S01]  /*0000*/  LDC R1, c[0x0][0x37c] ;  /* 0x0000df00ff017b82 */ /* 0x000fe20000000800 */
[----:B------:R-:W0:Y:S07]  /*0010*/  S2R R3, SR_TID.X ;  /* 0x0000000000037919 */ /* 0x000e2e0000002100 */
[----:B------:R-:W1:Y:S01]  /*0020*/  S2UR UR4, SR_CTAID.X ;  /* 0x00000000000479c3 */ /* 0x000e620000002500 */
[----:B------:R-:W2:Y:S01]  /*0030*/  LDCU.64 UR8, c[0x0][0x358] ;  /* 0x00006b00ff0877ac */ /* 0x000ea20008000a00 */
[----:B------:R-:W-:-:S06]  /*0040*/  UMOV UR6, 0x2 ;  /* 0x0000000200067882 */ /* 0x000fcc0000000000 */
[----:B------:R-:W1:Y:S02]  /*0050*/  LDC R9, c[0x0][0x360] ;  /* 0x0000d800ff097b82 */ /* 0x000e640000000800 */
[----:B-1----:R-:W-:-:S04]  /*0060*/  IMAD R0, R9, UR4, RZ ;  /* 0x0000000409007c24 */ /* 0x002fc8000f8e02ff */
[----:B0-----:R-:W-:-:S04]  /*0070*/  IMAD R0, R0, 0x2, R3 ;  /* 0x0000000200007824 */ /* 0x001fc800078e0203 */
[----:B--2---:R-:W-:-:S07]  /*0080*/  IMAD.IADD R9, R0, 0x1, R9 ;  /* 0x0000000100097824 */ /* 0x004fce00078e0209 */
.L_x_16:
[----:B------:R-:W-:-:S04]  /*0090*/  USHF.R.S32.HI UR4, URZ, 0x1, UR6 ;  /* 0x00000001ff047899 */ /* 0x000fc80008011406 */
[----:B------:R-:W-:-:S09]  /*00a0*/  UISETP.GE.AND UP0, UPT, UR4, 0x1, UPT ;  /* 0x000000010400788c */ /* 0x000fd2000bf06270 */
[----:B012---:R-:W-:Y:S05]  /*00b0*/  BRA.U !UP0, `(.L_x_8) ;  /* 0x0000000108907547 */ /* 0x007fea000b800000 */
.L_x_15:
[----:B------:R-:W-:Y:S01]  /*00c0*/  ISETP.GT.AND P0, PT, R0, R9, PT ;  /* 0x000000090000720c */ /* 0x000fe20003f04270 */
[----:B------:R-:W-:-:S12]  /*00d0*/  BSSY.RECONVERGENT B0, `(.L_x_9) ;  /* 0x000001d000007945 */ /* 0x000fd80003800200 */
[----:B012---:R-:W-:Y:S05]  /*00e0*/  @P0 BRA `(.L_x_10) ;  /* 0x00000000006c0947 */ /* 0x007fea0003800000 */
[----:B------:R-:W0:Y:S01]  /*00f0*/  LDC.64 R2, c[0x0][0x380] ;  /* 0x0000e000ff027b82 */ /* 0x000e220000000a00 */
[----:B------:R-:W-:-:S07]  /*0100*/  MOV R8, R0 ;  /* 0x0000000000087202 */ /* 0x000fce0000000f00 */
.L_x_14:
[----:B-12---:R-:W-:Y:S01]  /*0110*/  LOP3.LUT R7, R8, UR4, RZ, 0x3c, !PT ;  /* 0x0000000408077c12 */ /* 0x006fe2000f8e3cff */
[----:B------:R-:W-:Y:S03]  /*0120*/  BSSY.RECONVERGENT B1, `(.L_x_11) ;  /* 0x0000014000017945 */ /* 0x000fe60003800200 */
[----:B------:R-:W-:-:S13]  /*0130*/  ISETP.GT.AND P0, PT, R7, R8, PT ;  /* 0x000000080700720c */ /* 0x000fda0003f04270 */
[----:B------:R-:W-:Y:S05]  /*0140*/  @!P0 BRA `(.L_x_12) ;  /* 0x0000000000448947 */ /* 0x000fea0003800000 */
[C---:B------:R-:W-:Y:S01]  /*0150*/  LOP3.LUT P0, RZ, R8.reuse, UR6, RZ, 0xc0, !PT ;  /* 0x0000000608ff7c12 */ /* 0x040fe2000f80c0ff */
[----:B0-----:R-:W-:-:S12]  /*0160*/  IMAD.WIDE R4, R8, 0x4, R2 ;  /* 0x0000000408047825 */ /* 0x001fd800078e0202 */
[----:B------:R-:W-:Y:S05]  /*0170*/  @P0 BRA `(.L_x_13) ;  /* 0x0000000000200947 */ /* 0x000fea0003800000 */
        /* <DEDUP_REMOVED lines=8> */
.L_x_13:
[----:B------:R-:W-:Y:S01]  /*0200*/  IMAD.WIDE R6, R7, 0x4, R2 ;  /* 0x0000000407067825 */ /* 0x000fe200078e0202 */
[----:B------:R-:W2:Y:S04]  /*0210*/  LDG.E R11, desc[UR8][R4.64] ;  /* 0x00000008040b7981 */ /* 0x000ea8000c1e1900 */
[----:B------:R-:W2:Y:S02]  /*0220*/  LDG.E R10, desc[UR8][R6.64] ;  /* 0x00000008060a7981 */ /* 0x000ea4000c1e1900 */
[----:B--2---:R-:W-:-:S13]  /*0230*/  ISETP.GE.AND P0, PT, R11, R10, PT ;  /* 0x0000000a0b00720c */ /* 0x004fda0003f06270 */
[----:B------:R1:W-:Y:S04]  /*0240*/  @!P0 STG.E desc[UR8][R4.64], R10 ;  /* 0x0000000a04008986 */ /* 0x0003e8000c101908 */
[----:B------:R1:W-:Y:S02]  /*0250*/  @!P0 STG.E desc[UR8][R6.64], R11 ;  /* 0x0000000b06008986 */ /* 0x0003e4000c101908 */
.L_x_12:
[----:B------:R-:W-:Y:S05]  /*0260*/  BSYNC.RECONVERGENT B1 ;  /* 0x0000000000017941 */ /* 0x000fea0003800200 */
.L_x_11:
[----:B------:R-:W-:-:S05]  /*0270*/  VIADD R8, R8, 0x400 ;  /* 0x0000040008087836 */ /* 0x000fca0000000000 */
[----:B------:R-:W-:-:S13]  /*0280*/  ISETP.GT.AND P0, PT, R8, R9, PT ;  /* 0x000000090800720c */ /* 0x000fda0003f04270 */
[----:B------:R-:W-:Y:S05]  /*0290*/  @!P0 BRA `(.L_x_14) ;  /* 0xfffffffc009c8947 */ /* 0x000fea000383ffff */
.L_x_10:
[----:B------:R-:W-:Y:S05]  /*02a0*/  BSYNC.RECONVERGENT B0 ;  /* 0x0000000000007941 */ /* 0x000fea0003800200 */
.L_x_9:
[----:B------:R-:W-:Y:S01]  /*02b0*/  BAR.SYNC.DEFER_BLOCKING 0x0 ;  /* 0x0000000000007b1d */ /* 0x000fe20000010000 */
[----:B------:R-:W-:Y:S02]  /*02c0*/  UISETP.GT.U32.AND UP0, UPT, UR4, 0x1, UPT ;  /* 0x000000010400788c */ /* 0x000fe4000bf04070 */
[----:B------:R-:W-:-:S07]  /*02d0*/  USHF.R.U32.HI UR5, URZ, 0x1, UR4 ;  /* 0x00000001ff057899 */ /* 0x000fce0008011604 */
[----:B------:R-:W-:Y:S01]  /*02e0*/  UMOV UR4, UR5 ;  /* 0x0000000500047c82 */ /* 0x000fe20008000000 */
[----:B------:R-:W-:Y:S05]  /*02f0*/  BRA.U UP0, `(.L_x_15) ;  /* 0xfffffffd00707547 */ /* 0x000fea000b83ffff */
.L_x_8:
[----:B------:R-:W-:-:S04]  /*0300*/  USHF.L.U32 UR6, UR6, 0x1, URZ ;  /* 0x0000000106067899 */ /* 0x000fc800080006ff */
[----:B------:R-:W-:-:S09]  /*0310*/  UISETP.GE.AND UP0, UPT, UR6, 0x801, UPT ;  /* 0x000008010600788c */ /* 0x000fd2000bf06270 */
[----:B------:R-:W-:Y:S05]  /*0320*/  BRA.U !UP0, `(.L_x_16) ;  /* 0xfffffffd08587547 */ /* 0x000fea000b83ffff */
[----:B------:R-:W-:Y:S05]  /*0330*/  EXIT ;  /* 0x000000000000794d */ /* 0x000fea0003800000 */
.L_x_17:
        /* <DEDUP_REMOVED lines=12> */
.L_x_21:


//--------------------- .text._Z8exchangePiiii    --------------------------
	.section	.text._Z8exchangePiiii,"ax",@progbits
	.align	128
        .global         _Z8exchangePiiii
        .type           _Z8exchangePiiii,@function
        .size           _Z8exchangePiiii,(.L_x_22 - _Z8exchangePiiii)
        .other          _Z8exchangePiiii,@"STO_CUDA_ENTRY STV_DEFAULT"
_Z8exchangePiiii:
.text._Z8exchangePiiii:
[----:B------:R-:W-:Y:S01]  /*0000*/  LDC R1, c[0x0][0x37c] ;  /* 0x0000df00ff017b82 */ /* 0x000fe20000000800 */
[----:B------:R-:W0:Y:S07]  /*0010*/  S2R R0, SR_TID.X ;  /* 0x0000000000007919 */ /* 0x000e2e0000002100 */
[----:B------:R-:W0:Y:S01]  /*0020*/  S2UR UR4, SR_CTAID.X ;  /* 0x00000000000479c3 */ /* 0x000e220000002500 */
[----:B------:R-:W1:Y:S07]  /*0030*/  LDCU UR5, c[0x0][0x38c] ;  /* 0x00007180ff0577ac */ /* 0x000e6e0008000800 */
[----:B------:R-:W0:Y:S02]  /*0040*/  LDC R7, c[0x0][0x360] ;  /* 0x0000d800ff077b82 */ /* 0x000e240000000800 */
[----:B0-----:R-:W-:-:S05]  /*0050*/  IMAD R7, R7, UR4, R0 ;  /* 0x0000000407077c24 */ /* 0x001fca000f8e0200 */
[----:B-1----:R-:W-:-:S04]  /*0060*/  LOP3.LUT R9, R7, UR5, RZ, 0x3c, !PT ;  /* 0x0000000507097c12 */ /* 0x002fc8000f8e3cff */
[----:B------:R-:W-:-:S13]  /*0070*/  ISETP.GT.AND P0, PT, R9, R7, PT ;  /* 0x000000070900720c */ /* 0x000fda0003f04270 */
[----:B------:R-:W-:Y:S05]  /*0080*/  @!P0 EXIT ;  /* 0x000000000000894d */ /* 0x000fea0003800000 */
[----:B------:R-:W0:Y:S02]  /*0090*/  LDCU UR4, c[0x0][0x390] ;  /* 0x00007200ff0477ac */ /* 0x000e240008000800 */
[----:B0-----:R-:W-:Y:S01]  /*00a0*/  LOP3.LUT P0, RZ, R7, UR4, RZ, 0xc0, !PT ;  /* 0x0000000407ff7c12 */ /* 0x001fe2000f80c0ff */
[----:B------:R-:W0:-:S12]  /*00b0*/  LDCU.64 UR4, c[0x0][0x358] ;  /* 0x00006b00ff0477ac */ /* 0x000e180008000a00 */
[----:B------:R-:W-:Y:S05]  /*00c0*/  @P0 BRA `(.L_x_18) ;  /* 0x0000000000280947 */ /* 0x000fea0003800000 */
[----:B------:R-:W1:Y:S02]  /*00d0*/  LDC.64 R4, c[0x0][0x380] ;  /* 0x0000e000ff047b82 */ /* 0x000e640000000a00 */
[----:B-1----:R-:W-:-:S04]  /*00e0*/  IMAD.WIDE R2, R7, 0x4, R4 ;  /* 0x0000000407027825 */ /* 0x002fc800078e0204 */
[----:B------:R-:W-:Y:S01]  /*00f0*/  IMAD.WIDE R4, R9, 0x4, R4 ;  /* 0x0000000409047825 */ /* 0x000fe200078e0204 */
[----:B0-----:R-:W2:Y:S04]  /*0100*/  LDG.E R7, desc[UR4][R2.64] ;  /* 0x0000000402077981 */ /* 0x001ea8000c1e1900 */
[----:B------:R-:W2:Y:S02]  /*0110*/  LDG.E R0, desc[UR4][R4.64] ;  /* 0x0000000404007981 */ /* 0x000ea4000c1e1900 */
[----:B--2---:R-:W-:-:S13]  /*0120*/  ISETP.GT.AND P0, PT, R7, R0, PT ;  /* 0x000000000700720c */ /* 0x004fda0003f04270 */
[----:B------:R-:W-:Y:S05]  /*0130*/  @!P0 EXIT ;  /* 0x000000000000894d */ /* 0x000fea0003800000 */
[----:B------:R-:W-:Y:S04]  /*0140*/  STG.E desc[UR4][R2.64], R0 ;  /* 0x0000000002007986 */ /* 0x000fe8000c101904 */
[----:B------:R-:W-:Y:S01]  /*0150*/  STG.E desc[UR4][R4.64], R7 ;  /* 0x0000000704007986 */ /* 0x000fe2000c101904 */
[----:B------:R-:W-:Y:S05]  /*0160*/  EXIT ;  /* 0x000000000000794d */ /* 0x000fea0003800000 */
.L_x_18:
[----:B------:R-:W1:Y:S02]  /*0170*/  LDC.64 R2, c[0x0][0x380] ;  /* 0x0000e000ff027b82 */ /* 0x000e640000000a00 */
[----:B-1----:R-:W-:-:S04]  /*0180*/  IMAD.WIDE R4, R7, 0x4, R2 ;  /* 0x0000000407047825 */ /* 0x002fc800078e0202 */
[----:B------:R-:W-:Y:S01]  /*0190*/  IMAD.WIDE R2, R9, 0x4, R2 ;  /* 0x0000000409027825 */ /* 0x000fe200078e0202 */
[----:B0-----:R-:W2:Y:S04]  /*01a0*/  LDG.E R7, desc[UR4][R4.64] ;  /* 0x0000000404077981 */ /* 0x001ea8000c1e1900 */
[----:B------:R-:W2:Y:S02]  /*01b0*/  LDG.E R0, desc[UR4][R2.64] ;  /* 0x0000000402007981 */ /* 0x000ea4000c1e1900 */
[----:B--2---:R-:W-:-:S13]  /*01c0*/  ISETP.GE.AND P0, PT, R7, R0, PT ;  /* 0x000000000700720c */ /* 0x004fda0003f06270 */
[----:B------:R-:W-:Y:S05]  /*01d0*/  @P0 EXIT ;  /* 0x000000000000094d */ /* 0x000fea0003800000 */
[----:B------:R-:W-:Y:S04]  /*01e0*/  STG.E desc[UR4][R4.64], R0 ;  /* 0x0000000004007986 */ /* 0x000fe8000c101904 */
[----:B------:R-:W-:Y:S01]  /*01f0*/  STG.E desc[UR4][R2.64], R7 ;  /* 0x0000000702007986 */ /* 0x000fe2000c101904 */
[----:B------:R-:W-:Y:S05]  /*0200*/  EXIT ;  /* 0x000000000000794d */ /* 0x000fea0003800000 */
.L_x_19:
        /* <DEDUP_REMOVED lines=15> */
.L_x_22:


//--------------------- .nv.shared.reserved.0     --------------------------
	.section	.nv.shared.reserved.0,"aw",@nobits
	.weak		__nv_reservedSMEM_offset_0_alias
	.size		__nv_reservedSMEM_offset_0_alias, 0, 64
	.other		__nv_reservedSMEM_offset_0_alias,@"STO_CUDA_RESERVED_SHARED STV_DEFAULT"
__nv_reservedSMEM_offset_0_alias:
	.zero		0
	.zero		64


//--------------------- .nv.constant0._Z15exchangeLocallyPii --------------------------
	.section	.nv.constant0._Z15exchangeLocallyPii,"a",@progbits
	.sectionflags	@""
	.align	4
.nv.constant0._Z15exchangeLocallyPii:
	.zero		908


//--------------------- .nv.constant0._Z22initialExchangeLocallyPi --------------------------
	.section	.nv.constant0._Z22initialExchangeLocallyPi,"a",@progbits
	.sectionflags	@""
	.align	4
.nv.constant0._Z22initialExchangeLocallyPi:
	.zero		904


//--------------------- .nv.constant0._Z8exchangePiiii --------------------------
	.section	.nv.constant0._Z8exchangePiiii,"a",@progbits
	.sectionflags	@""
	.align	4
.nv.constant0._Z8exchangePiiii:
	.zero		916


//--------------------- SYMBOLS --------------------------

	.type		.nv.reservedSmem.offset0,@object
	.size		.nv.reservedSmem.offset0,0x4
